	.headerflags	@"EF_CUDA_TEXMODE_UNIFIED EF_CUDA_64BIT_ADDRESS EF_CUDA_ACCELERATORS EF_CUDA_SM90 EF_CUDA_VIRTUAL_SM(EF_CUDA_SM90)"
	.elftype	@"ET_EXEC"


//--------------------- .nv.info                  --------------------------
	.section	.nv.info,"",@"SHT_CUDA_INFO"
	.align	4


	//----- nvinfo : EIATTR_REGCOUNT
	.align		4
        /*0000*/ 	.byte	0x04, 0x2f
        /*0002*/ 	.short	(.L_1 - .L_0)
	.align		4
.L_0:
        /*0004*/ 	.word	index@(triton_poi_fused_max_pool2d_with_indices_native_batch_norm_backward_50)
        /*0008*/ 	.word	0x0000001a


	//----- nvinfo : EIATTR_MIN_STACK_SIZE
	.align		4
.L_1:
        /*000c*/ 	.byte	0x04, 0x12
        /*000e*/ 	.short	(.L_3 - .L_2)
	.align		4
.L_2:
        /*0010*/ 	.word	index@(triton_poi_fused_max_pool2d_with_indices_native_batch_norm_backward_50)
        /*0014*/ 	.word	0x00000000


	//----- nvinfo : EIATTR_FRAME_SIZE
	.align		4
.L_3:
        /*0018*/ 	.byte	0x04, 0x11
        /*001a*/ 	.short	(.L_5 - .L_4)
	.align		4
.L_4:
        /*001c*/ 	.word	index@(triton_poi_fused_max_pool2d_with_indices_native_batch_norm_backward_50)
        /*0020*/ 	.word	0x00000000


	//----- nvinfo : EIATTR_MIN_STACK_SIZE
	.align		4
.L_5:
        /*0024*/ 	.byte	0x04, 0x12
        /*0026*/ 	.short	(.L_7 - .L_6)
	.align		4
.L_6:
        /*0028*/ 	.word	index@(triton_poi_fused_max_pool2d_with_indices_native_batch_norm_backward_50)
        /*002c*/ 	.word	0x00000000
.L_7:


//--------------------- .nv.info.triton_poi_fused_max_pool2d_with_indices_native_batch_norm_backward_50 --------------------------
	.section	.nv.info.triton_poi_fused_max_pool2d_with_indices_native_batch_norm_backward_50,"",@"SHT_CUDA_INFO"
	.sectionflags	@""
	.align	4


	//----- nvinfo : EIATTR_CUDA_API_VERSION
	.align		4
        /*0000*/ 	.byte	0x04, 0x37
        /*0002*/ 	.short	(.L_9 - .L_8)
.L_8:
        /*0004*/ 	.word	0x0000007c


	//----- nvinfo : EIATTR_KPARAM_INFO
	.align		4
.L_9:
        /*0008*/ 	.byte	0x04, 0x17
        /*000a*/ 	.short	(.L_11 - .L_10)
.L_10:
        /*000c*/ 	.word	0x00000000
        /*0010*/ 	.short	0x0003
        /*0012*/ 	.short	0x0018
        /*0014*/ 	.byte	0x00, 0xf0, 0x11, 0x00


	//----- nvinfo : EIATTR_KPARAM_INFO
	.align		4
.L_11:
        /*0018*/ 	.byte	0x04, 0x17
        /*001a*/ 	.short	(.L_13 - .L_12)
.L_12:
        /*001c*/ 	.word	0x00000000
        /*0020*/ 	.short	0x0002
        /*0022*/ 	.short	0x0010
        /*0024*/ 	.byte	0x00, 0xf4, 0x21, 0x00


	//----- nvinfo : EIATTR_KPARAM_INFO
	.align		4
.L_13:
        /*0028*/ 	.byte	0x04, 0x17
        /*002a*/ 	.short	(.L_15 - .L_14)
.L_14:
        /*002c*/ 	.word	0x00000000
        /*0030*/ 	.short	0x0001
        /*0032*/ 	.short	0x0008
        /*0034*/ 	.byte	0x00, 0xf4, 0x21, 0x00


	//----- nvinfo : EIATTR_KPARAM_INFO
	.align		4
.L_15:
        /*0038*/ 	.byte	0x04, 0x17
        /*003a*/ 	.short	(.L_17 - .L_16)
.L_16:
        /*003c*/ 	.word	0x00000000
        /*0040*/ 	.short	0x0000
        /*0042*/ 	.short	0x0000
        /*0044*/ 	.byte	0x00, 0xf4, 0x21, 0x00


	//----- nvinfo : EIATTR_SPARSE_MMA_MASK
	.align		4
.L_17:
        /*0048*/ 	.byte	0x03, 0x50
        /*004a*/ 	.short	0x0000


	//----- nvinfo : EIATTR_MAXREG_COUNT
	.align		4
        /*004c*/ 	.byte	0x03, 0x1b
        /*004e*/ 	.short	0x00ff


	//----- nvinfo : EIATTR_EXIT_INSTR_OFFSETS
	.align		4
        /*0050*/ 	.byte	0x04, 0x1c
        /*0052*/ 	.short	(.L_19 - .L_18)


	//   ....[0]....
.L_18:
        /*0054*/ 	.word	0x00000470


	//----- nvinfo : EIATTR_REQNTID
	.align		4
.L_19:
        /*0058*/ 	.byte	0x04, 0x10
        /*005a*/ 	.short	(.L_21 - .L_20)
.L_20:
        /*005c*/ 	.word	0x00000080
        /*0060*/ 	.word	0x00000001
        /*0064*/ 	.word	0x00000001


	//----- nvinfo : EIATTR_CBANK_PARAM_SIZE
	.align		4
.L_21:
        /*0068*/ 	.byte	0x03, 0x19
        /*006a*/ 	.short	0x001c


	//----- nvinfo : EIATTR_PARAM_CBANK
	.align		4
        /*006c*/ 	.byte	0x04, 0x0a
        /*006e*/ 	.short	(.L_23 - .L_22)
	.align		4
.L_22:
        /*0070*/ 	.word	index@(.nv.constant0.triton_poi_fused_max_pool2d_with_indices_native_batch_norm_backward_50)
        /*0074*/ 	.short	0x0210
        /*0076*/ 	.short	0x001c


	//----- nvinfo : EIATTR_SW_WAR
	.align		4
.L_23:
        /*0078*/ 	.byte	0x04, 0x36
        /*007a*/ 	.short	(.L_25 - .L_24)
.L_24:
        /*007c*/ 	.word	0x00000008
.L_25:


//--------------------- .nv.callgraph             --------------------------
	.section	.nv.callgraph,"",@"SHT_CUDA_CALLGRAPH"
	.align	4
	.sectionentsize	8
	.align		4
        /*0000*/ 	.word	0x00000000
	.align		4
        /*0004*/ 	.word	0xffffffff
	.align		4
        /*0008*/ 	.word	0x00000000
	.align		4
        /*000c*/ 	.word	0xfffffffe
	.align		4
        /*0010*/ 	.word	0x00000000
	.align		4
        /*0014*/ 	.word	0xfffffffd
	.align		4
        /*0018*/ 	.word	0x00000000
	.align		4
        /*001c*/ 	.word	0xfffffffc


//--------------------- .text.triton_poi_fused_max_pool2d_with_indices_native_batch_norm_backward_50 --------------------------
	.section	.text.triton_poi_fused_max_pool2d_with_indices_native_batch_norm_backward_50,"ax",@progbits
	.align	128
        .global         triton_poi_fused_max_pool2d_with_indices_native_batch_norm_backward_50
        .type           triton_poi_fused_max_pool2d_with_indices_native_batch_norm_backward_50,@function
        .size           triton_poi_fused_max_pool2d_with_indices_native_batch_norm_backward_50,(.L_x_1 - triton_poi_fused_max_pool2d_with_indices_native_batch_norm_backward_50)
        .other          triton_poi_fused_max_pool2d_with_indices_native_batch_norm_backward_50,@"STO_CUDA_ENTRY STV_DEFAULT"
triton_poi_fused_max_pool2d_with_indices_native_batch_norm_backward_50:
.text.triton_poi_fused_max_pool2d_with_indices_native_batch_norm_backward_50:
[----:B------:R-:W-:Y:S01]  /*0000*/  LDC R1, c[0x0][0x28] ;  /* 0x00000a00ff017b82 */ /* 0x000fe20000000800 */
[----:B------:R-:W1:Y:S07]  /*0010*/  S2R R0, SR_TID.X ;  /* 0x0000000000007919 */ /* 0x000e6e0000002100 */
[----:B------:R-:W2:Y:S01]  /*0020*/  LDC.64 R2, c[0x0][0x210] ;  /* 0x00008400ff027b82 */ /* 0x000ea20000000a00 */
[----:B------:R-:W-:Y:S01]  /*0030*/  ULDC.64 UR4, c[0x0][0x208] ;  /* 0x0000820000047ab9 */ /* 0x000fe20000000a00 */
[----:B------:R-:W3:Y:S01]  /*0040*/  S2R R5, SR_CTAID.X ;  /* 0x0000000000057919 */ /* 0x000ee20000002500 */
[----:B-1----:R-:W-:Y:S01]  /*0050*/  IMAD.SHL.U32 R0, R0, 0x2, RZ ;  /* 0x0000000200007824 */ /* 0x002fe200078e00ff */
[----:B---3--:R-:W-:-:S04]  /*0060*/  SHF.R.S32.HI R11, RZ, 0x17, R5 ;  /* 0x00000017ff0b7819 */ /* 0x008fc80000011405 */
[----:B------:R-:W-:Y:S02]  /*0070*/  LOP3.LUT R0, R0, 0xfe, RZ, 0xc0, !PT ;  /* 0x000000fe00007812 */ /* 0x000fe400078ec0ff */
[----:B------:R-:W-:-:S03]  /*0080*/  SGXT R11, R11, 0x1 ;  /* 0x000000010b0b781a */ /* 0x000fc60000000200 */
[----:B------:R-:W-:-:S04]  /*0090*/  IMAD R0, R5, 0x100, R0 ;  /* 0x0000010005007824 */ /* 0x000fc800078e0200 */
[----:B------:R-:W-:Y:S01]  /*00a0*/  VIADD R4, R0, 0x1 ;  /* 0x0000000100047836 */ /* 0x000fe20000000000 */
[----:B------:R-:W-:-:S04]  /*00b0*/  SHF.R.S32.HI R5, RZ, 0x1f, R0 ;  /* 0x0000001fff057819 */ /* 0x000fc80000011400 */
[----:B------:R-:W-:Y:S02]  /*00c0*/  LEA.HI R5, R5, R0, RZ, 0x4 ;  /* 0x0000000005057211 */ /* 0x000fe400078f20ff */
[----:B------:R-:W-:Y:S02]  /*00d0*/  LEA.HI R6, R11, R4, RZ, 0x4 ;  /* 0x000000040b067211 */ /* 0x000fe400078f20ff */
[C---:B------:R-:W-:Y:S01]  /*00e0*/  LOP3.LUT R7, R5.reuse, 0x7ffffff0, RZ, 0xc0, !PT ;  /* 0x7ffffff005077812 */ /* 0x040fe200078ec0ff */
[----:B------:R-:W-:Y:S01]  /*00f0*/  IMAD.SHL.U32 R8, R5, 0x4, RZ ;  /* 0x0000000405087824 */ /* 0x000fe200078e00ff */
[----:B------:R-:W-:-:S03]  /*0100*/  LOP3.LUT R5, R6, 0x7ffffff0, RZ, 0xc0, !PT ;  /* 0x7ffffff006057812 */ /* 0x000fc600078ec0ff */
[----:B------:R-:W-:Y:S01]  /*0110*/  IMAD.IADD R7, R0, 0x1, -R7 ;  /* 0x0000000100077824 */ /* 0x000fe200078e0a07 */
[----:B------:R-:W-:Y:S01]  /*0120*/  LOP3.LUT R8, R8, 0xffffffc0, RZ, 0xc0, !PT ;  /* 0xffffffc008087812 */ /* 0x000fe200078ec0ff */
[----:B------:R-:W-:-:S04]  /*0130*/  IMAD.IADD R5, R4, 0x1, -R5 ;  /* 0x0000000104057824 */ /* 0x000fc800078e0a05 */
[--C-:B------:R-:W-:Y:S02]  /*0140*/  IMAD R21, R7, 0x2, R8.reuse ;  /* 0x0000000207157824 */ /* 0x100fe400078e0208 */
[----:B------:R-:W-:Y:S02]  /*0150*/  IMAD R23, R5, 0x2, R8 ;  /* 0x0000000205177824 */ /* 0x000fe400078e0208 */
[--C-:B--2---:R-:W-:Y:S01]  /*0160*/  IMAD.WIDE R16, R21, 0x4, R2.reuse ;  /* 0x0000000415107825 */ /* 0x104fe200078e0202 */
[----:B------:R-:W1:Y:S03]  /*0170*/  LDC.64 R4, c[0x0][0x218] ;  /* 0x00008600ff047b82 */ /* 0x000e660000000a00 */
[----:B------:R-:W-:Y:S01]  /*0180*/  IMAD.WIDE R18, R23, 0x4, R2 ;  /* 0x0000000417127825 */ /* 0x000fe200078e0202 */
[----:B------:R-:W2:Y:S03]  /*0190*/  LDG.E.EL R6, desc[UR4][R16.64] ;  /* 0x0000000410067981 */ /* 0x000ea6000c2e1900 */
[----:B------:R-:W-:Y:S01]  /*01a0*/  VIADD R15, R21, 0x20 ;  /* 0x00000020150f7836 */ /* 0x000fe20000000000 */
[----:B------:R3:W2:Y:S01]  /*01b0*/  LDG.E.EL R9, desc[UR4][R16.64+0x4] ;  /* 0x0000040410097981 */ /* 0x0006a2000c2e1900 */
[----:B------:R-:W-:-:S03]  /*01c0*/  VIADD R13, R23, 0x20 ;  /* 0x00000020170d7836 */ /* 0x000fc60000000000 */
[----:B------:R-:W4:Y:S01]  /*01d0*/  LDG.E.EL R7, desc[UR4][R18.64] ;  /* 0x0000000412077981 */ /* 0x000f22000c2e1900 */
[----:B------:R-:W-:-:S03]  /*01e0*/  IMAD.WIDE R14, R15, 0x4, R2 ;  /* 0x000000040f0e7825 */ /* 0x000fc600078e0202 */
[----:B------:R-:W4:Y:S01]  /*01f0*/  LDG.E.EL R8, desc[UR4][R18.64+0x4] ;  /* 0x0000040412087981 */ /* 0x000f22000c2e1900 */
[--C-:B------:R-:W-:Y:S01]  /*0200*/  IMAD.WIDE R12, R13, 0x4, R2.reuse ;  /* 0x000000040d0c7825 */ /* 0x100fe200078e0202 */
[----:B------:R-:W-:Y:S02]  /*0210*/  LEA.HI R20, R11, R0, RZ, 0x8 ;  /* 0x000000000b147211 */ /* 0x000fe400078f40ff */
[----:B------:R-:W5:Y:S01]  /*0220*/  LDG.E.EL R14, desc[UR4][R14.64] ;  /* 0x000000040e0e7981 */ /* 0x000f62000c2e1900 */
[----:B------:R-:W-:Y:S02]  /*0230*/  VIADD R21, R21, 0x21 ;  /* 0x0000002115157836 */ /* 0x000fe40000000000 */
[----:B------:R-:W-:Y:S01]  /*0240*/  VIADD R23, R23, 0x21 ;  /* 0x0000002117177836 */ /* 0x000fe20000000000 */
[----:B------:R-:W5:Y:S01]  /*0250*/  LDG.E.EL R13, desc[UR4][R12.64] ;  /* 0x000000040c0d7981 */ /* 0x000f62000c2e1900 */
[----:B------:R-:W-:Y:S01]  /*0260*/  IMAD.WIDE R10, R21, 0x4, R2 ;  /* 0x00000004150a7825 */ /* 0x000fe200078e0202 */
[----:B------:R-:W-:-:S03]  /*0270*/  SHF.R.S32.HI R20, RZ, 0x8, R20 ;  /* 0x00000008ff147819 */ /* 0x000fc60000011414 */
[----:B------:R-:W-:Y:S01]  /*0280*/  IMAD.WIDE R2, R23, 0x4, R2 ;  /* 0x0000000417027825 */ /* 0x000fe200078e0202 */
[----:B---3--:R-:W-:Y:S01]  /*0290*/  LEA.HI R16, R20, R20, RZ, 0x2 ;  /* 0x0000001414107211 */ /* 0x008fe200078f10ff */
[----:B------:R-:W3:Y:S04]  /*02a0*/  LDG.E.EL R11, desc[UR4][R10.64] ;  /* 0x000000040a0b7981 */ /* 0x000ee8000c2e1900 */
[----:B------:R1:W3:Y:S01]  /*02b0*/  LDG.E.EL R18, desc[UR4][R2.64] ;  /* 0x0000000402127981 */ /* 0x0002e2000c2e1900 */
[----:B------:R-:W-:-:S05]  /*02c0*/  LOP3.LUT R17, R16, 0xfffffffc, RZ, 0xc0, !PT ;  /* 0xfffffffc10117812 */ /* 0x000fca00078ec0ff */
[----:B------:R-:W-:-:S04]  /*02d0*/  IMAD.IADD R17, R20, 0x1, -R17 ;  /* 0x0000000114117824 */ /* 0x000fc800078e0a11 */
[----:B-1----:R-:W-:Y:S02]  /*02e0*/  IMAD.WIDE R4, R17, 0x4, R4 ;  /* 0x0000000411047825 */ /* 0x002fe400078e0204 */
[----:B------:R-:W1:Y:S04]  /*02f0*/  LDC.64 R16, c[0x0][0x220] ;  /* 0x00008800ff107b82 */ /* 0x000e680000000a00 */
[----:B------:R-:W3:Y:S01]  /*0300*/  LDG.E.EL R4, desc[UR4][R4.64] ;  /* 0x0000000404047981 */ /* 0x000ee2000c2e1900 */
[----:B-1----:R-:W-:Y:S01]  /*0310*/  IMAD.WIDE R2, R0, 0x4, R16 ;  /* 0x0000000400027825 */ /* 0x002fe200078e0210 */
[----:B--2---:R-:W-:Y:S02]  /*0320*/  FSETP.GT.AND P2, PT, R9, R6, PT ;  /* 0x000000060900720b */ /* 0x004fe40003f44000 */
[----:B----4-:R-:W-:-:S02]  /*0330*/  FSETP.GT.AND P3, PT, R8, R7, PT ;  /* 0x000000070800720b */ /* 0x010fc40003f64000 */
[----:B------:R-:W-:Y:S02]  /*0340*/  FSETP.NAN.AND P4, PT, R9, R9, PT ;  /* 0x000000090900720b */ /* 0x000fe40003f88000 */
[----:B-----5:R-:W-:Y:S02]  /*0350*/  FSETP.NAN.AND P0, PT, R14, R14, PT ;  /* 0x0000000e0e00720b */ /* 0x020fe40003f08000 */
[----:B------:R-:W-:Y:S02]  /*0360*/  FSETP.NAN.AND P5, PT, R8, R8, PT ;  /* 0x000000080800720b */ /* 0x000fe40003fa8000 */
[----:B------:R-:W-:-:S03]  /*0370*/  FSETP.NAN.AND P1, PT, R13, R13, PT ;  /* 0x0000000d0d00720b */ /* 0x000fc60003f28000 */
[----:B------:R-:W-:Y:S02]  /*0380*/  @!P2 FSEL R9, R9, R6, P4 ;  /* 0x000000060909a208 */ /* 0x000fe40002000000 */
[----:B------:R-:W-:Y:S02]  /*0390*/  @!P3 FSEL R8, R8, R7, P5 ;  /* 0x000000070808b208 */ /* 0x000fe40002800000 */
[----:B---3--:R-:W-:Y:S02]  /*03a0*/  FSETP.NAN.AND P2, PT, R11, R11, PT ;  /* 0x0000000b0b00720b */ /* 0x008fe40003f48000 */
[----:B------:R-:W-:Y:S02]  /*03b0*/  FSETP.GEU.AND P4, PT, R9, R14, PT ;  /* 0x0000000e0900720b */ /* 0x000fe40003f8e000 */
[----:B------:R-:W-:Y:S02]  /*03c0*/  FSETP.NAN.AND P3, PT, R18, R18, PT ;  /* 0x000000121200720b */ /* 0x000fe40003f68000 */
[----:B------:R-:W-:-:S02]  /*03d0*/  FSETP.GEU.AND P5, PT, R8, R13, PT ;  /* 0x0000000d0800720b */ /* 0x000fc40003fae000 */
[----:B------:R-:W-:Y:S02]  /*03e0*/  @!P0 FSEL R14, R14, R9, !P4 ;  /* 0x000000090e0e8208 */ /* 0x000fe40006000000 */
[----:B------:R-:W-:Y:S02]  /*03f0*/  @!P1 FSEL R13, R13, R8, !P5 ;  /* 0x000000080d0d9208 */ /* 0x000fe40006800000 */
[----:B------:R-:W-:Y:S02]  /*0400*/  FSETP.GEU.AND P0, PT, R14, R11, PT ;  /* 0x0000000b0e00720b */ /* 0x000fe40003f0e000 */
[----:B------:R-:W-:Y:S02]  /*0410*/  FSETP.GEU.AND P1, PT, R13, R18, PT ;  /* 0x000000120d00720b */ /* 0x000fe40003f2e000 */
[----:B------:R-:W-:Y:S02]  /*0420*/  @!P2 FSEL R11, R11, R14, !P0 ;  /* 0x0000000e0b0ba208 */ /* 0x000fe40004000000 */
[----:B------:R-:W-:-:S03]  /*0430*/  @!P3 FSEL R18, R18, R13, !P1 ;  /* 0x0000000d1212b208 */ /* 0x000fc60004800000 */
[C---:B------:R-:W-:Y:S02]  /*0440*/  FADD R6, -R4.reuse, R11 ;  /* 0x0000000b04067221 */ /* 0x040fe40000000100 */
[----:B------:R-:W-:-:S05]  /*0450*/  FADD R7, -R4, R18 ;  /* 0x0000001204077221 */ /* 0x000fca0000000100 */
[----:B------:R-:W-:Y:S01]  /*0460*/  STG.E.64 desc[UR4][R2.64], R6 ;  /* 0x0000000602007986 */ /* 0x000fe2000c101b04 */
[----:B------:R-:W-:Y:S05]  /*0470*/  EXIT ;  /* 0x000000000000794d */ /* 0x000fea0003800000 */
.L_x_0:
[----:B------:R-:W-:-:S00]  /*0480*/  BRA `(.L_x_0) ;  /* 0xfffffffc00fc7947 */ /* 0x000fc0000383ffff */
[----:B------:R-:W-:-:S00]  /*0490*/  NOP ;  /* 0x0000000000007918 */ /* 0x000fc00000000000 */
        /* <DEDUP_REMOVED lines=14> */
.L_x_1:


//--------------------- .nv.constant0.triton_poi_fused_max_pool2d_with_indices_native_batch_norm_backward_50 --------------------------
	.section	.nv.constant0.triton_poi_fused_max_pool2d_with_indices_native_batch_norm_backward_50,"a",@progbits
	.sectionflags	@""
	.align	4
.nv.constant0.triton_poi_fused_max_pool2d_with_indices_native_batch_norm_backward_50:
	.zero		556
